//
// Generated by NVIDIA NVVM Compiler
//
// Compiler Build ID: CL-36424714
// Cuda compilation tools, release 13.0, V13.0.88
// Based on NVVM 20.0.0
//

.version 9.0
.target sm_100
.address_size 64

	// .globl	_Z11relax_edgesPiS_S_S_Pb

.visible .entry _Z11relax_edgesPiS_S_S_Pb(
	.param .u64 .ptr .align 1 _Z11relax_edgesPiS_S_S_Pb_param_0,
	.param .u64 .ptr .align 1 _Z11relax_edgesPiS_S_S_Pb_param_1,
	.param .u64 .ptr .align 1 _Z11relax_edgesPiS_S_S_Pb_param_2,
	.param .u64 .ptr .align 1 _Z11relax_edgesPiS_S_S_Pb_param_3,
	.param .u64 .ptr .align 1 _Z11relax_edgesPiS_S_S_Pb_param_4
)
{
	.reg .pred 	%p<3>;
	.reg .b16 	%rs<2>;
	.reg .b32 	%r<8>;
	.reg .b64 	%rd<19>;

	ld.param.u64 	%rd6, [_Z11relax_edgesPiS_S_S_Pb_param_0];
	ld.param.u64 	%rd7, [_Z11relax_edgesPiS_S_S_Pb_param_1];
	ld.param.u64 	%rd8, [_Z11relax_edgesPiS_S_S_Pb_param_2];
	ld.param.u64 	%rd9, [_Z11relax_edgesPiS_S_S_Pb_param_3];
	ld.param.u64 	%rd5, [_Z11relax_edgesPiS_S_S_Pb_param_4];
	cvta.to.global.u64 	%rd1, %rd9;
	cvta.to.global.u64 	%rd10, %rd8;
	cvta.to.global.u64 	%rd11, %rd7;
	cvta.to.global.u64 	%rd12, %rd6;
	mov.u32 	%r3, %tid.x;
	mul.wide.u32 	%rd13, %r3, 4;
	add.s64 	%rd14, %rd12, %rd13;
	ld.global.u32 	%r4, [%rd14];
	add.s64 	%rd2, %rd11, %rd13;
	add.s64 	%rd3, %rd10, %rd13;
	mul.wide.s32 	%rd15, %r4, 4;
	add.s64 	%rd16, %rd1, %rd15;
	ld.global.u32 	%r1, [%rd16];
	setp.eq.s32 	%p1, %r1, 1000000000;
	@%p1 bra 	$L__BB0_3;
	ld.global.u32 	%r5, [%rd3];
	ld.global.u32 	%r6, [%rd2];
	add.s32 	%r2, %r1, %r5;
	mul.wide.s32 	%rd17, %r6, 4;
	add.s64 	%rd4, %rd1, %rd17;
	ld.global.u32 	%r7, [%rd4];
	setp.ge.s32 	%p2, %r2, %r7;
	@%p2 bra 	$L__BB0_3;
	st.global.u32 	[%rd4], %r2;
	cvta.to.global.u64 	%rd18, %rd5;
	mov.b16 	%rs1, 1;
	st.global.u8 	[%rd18], %rs1;
$L__BB0_3:
	ret;

}


// ===== COMPILED SASS (sm_100) =====

	.target	sm_100

	.elftype	@"ET_EXEC"


//--------------------- .note.nv.tkinfo           --------------------------
	.section	.note.nv.tkinfo,"",@"SHT_NOTE"
	.sectionflags	@"SHF_NOTE_NV_TKINFO"
	.tkinfo
        /*0018*/ 	.word	0x00000002
        /*0030*/ 	.string	""
        /*0030*/ 	.string	"ptxas"
        /*0030*/ 	.string	"Cuda compilation tools, release 13.0, V13.0.88"
        /*0030*/ 	.string	"Build cuda_13.0.r13.0/compiler.36424714_0"
        /*0030*/ 	.string	"-arch sm_100 -m 64 "



//--------------------- .note.nv.cuinfo           --------------------------
	.section	.note.nv.cuinfo,"",@"SHT_NOTE"
	.sectionflags	@"SHF_NOTE_NV_CUINFO"
        /*0018*/ 	.short	0x0002
        /*001a*/ 	.short	0x0064
        /*001c*/ 	.short	0x0082
	.zero		2


//--------------------- .nv.info                  --------------------------
	.section	.nv.info,"",@"SHT_CUDA_INFO"
	.align	4


	//----- nvinfo : EIATTR_REGCOUNT
	.align		4
        /*0000*/ 	.byte	0x04, 0x2f
        /*0002*/ 	.short	(.L_1 - .L_0)
	.align		4
.L_0:
        /*0004*/ 	.word	index@(_Z11relax_edgesPiS_S_S_Pb)
        /*0008*/ 	.word	0x0000000e


	//----- nvinfo : EIATTR_FRAME_SIZE
	.align		4
.L_1:
        /*000c*/ 	.byte	0x04, 0x11
        /*000e*/ 	.short	(.L_3 - .L_2)
	.align		4
.L_2:
        /*0010*/ 	.word	index@(_Z11relax_edgesPiS_S_S_Pb)
        /*0014*/ 	.word	0x00000000


	//----- nvinfo : EIATTR_MIN_STACK_SIZE
	.align		4
.L_3:
        /*0018*/ 	.byte	0x04, 0x12
        /*001a*/ 	.short	(.L_5 - .L_4)
	.align		4
.L_4:
        /*001c*/ 	.word	index@(_Z11relax_edgesPiS_S_S_Pb)
        /*0020*/ 	.word	0x00000000
.L_5:


//--------------------- .nv.compat                --------------------------
	.section	.nv.compat,"",@"SHT_CUDA_COMPAT_INFO"
	.align	4
        /*0000*/ 	.byte	0x02, 0x09, 0x00, 0x00, 0x02, 0x02, 0x01, 0x00, 0x02, 0x05, 0x05, 0x00, 0x03, 0x07, 0x01, 0x01
        /*0010*/ 	.byte	0x02, 0x03, 0x00, 0x00, 0x02, 0x06, 0x01, 0x00, 0x04, 0x0b, 0x08, 0x00, 0x09, 0x00, 0x00, 0x00
        /*0020*/ 	.byte	0x00, 0x00, 0x00, 0x00


//--------------------- .nv.info._Z11relax_edgesPiS_S_S_Pb --------------------------
	.section	.nv.info._Z11relax_edgesPiS_S_S_Pb,"",@"SHT_CUDA_INFO"
	.sectionflags	@""
	.align	4


	//----- nvinfo : EIATTR_CUDA_API_VERSION
	.align		4
        /*0000*/ 	.byte	0x04, 0x37
        /*0002*/ 	.short	(.L_7 - .L_6)
.L_6:
        /*0004*/ 	.word	0x00000082


	//----- nvinfo : EIATTR_KPARAM_INFO
	.align		4
.L_7:
        /*0008*/ 	.byte	0x04, 0x17
        /*000a*/ 	.short	(.L_9 - .L_8)
.L_8:
        /*000c*/ 	.word	0x00000000
        /*0010*/ 	.short	0x0004
        /*0012*/ 	.short	0x0020
        /*0014*/ 	.byte	0x00, 0xf5, 0x21, 0x00


	//----- nvinfo : EIATTR_KPARAM_INFO
	.align		4
.L_9:
        /*0018*/ 	.byte	0x04, 0x17
        /*001a*/ 	.short	(.L_11 - .L_10)
.L_10:
        /*001c*/ 	.word	0x00000000
        /*0020*/ 	.short	0x0003
        /*0022*/ 	.short	0x0018
        /*0024*/ 	.byte	0x00, 0xf5, 0x21, 0x00


	//----- nvinfo : EIATTR_KPARAM_INFO
	.align		4
.L_11:
        /*0028*/ 	.byte	0x04, 0x17
        /*002a*/ 	.short	(.L_13 - .L_12)
.L_12:
        /*002c*/ 	.word	0x00000000
        /*0030*/ 	.short	0x0002
        /*0032*/ 	.short	0x0010
        /*0034*/ 	.byte	0x00, 0xf5, 0x21, 0x00


	//----- nvinfo : EIATTR_KPARAM_INFO
	.align		4
.L_13:
        /*0038*/ 	.byte	0x04, 0x17
        /*003a*/ 	.short	(.L_15 - .L_14)
.L_14:
        /*003c*/ 	.word	0x00000000
        /*0040*/ 	.short	0x0001
        /*0042*/ 	.short	0x0008
        /*0044*/ 	.byte	0x00, 0xf5, 0x21, 0x00


	//----- nvinfo : EIATTR_KPARAM_INFO
	.align		4
.L_15:
        /*0048*/ 	.byte	0x04, 0x17
        /*004a*/ 	.short	(.L_17 - .L_16)
.L_16:
        /*004c*/ 	.word	0x00000000
        /*0050*/ 	.short	0x0000
        /*0052*/ 	.short	0x0000
        /*0054*/ 	.byte	0x00, 0xf5, 0x21, 0x00


	//----- nvinfo : EIATTR_SPARSE_MMA_MASK
	.align		4
.L_17:
        /*0058*/ 	.byte	0x03, 0x50
        /*005a*/ 	.short	0x0000


	//----- nvinfo : EIATTR_MAXREG_COUNT
	.align		4
        /*005c*/ 	.byte	0x03, 0x1b
        /*005e*/ 	.short	0x00ff


	//----- nvinfo : EIATTR_MERCURY_ISA_VERSION
	.align		4
        /*0060*/ 	.byte	0x03, 0x5f
        /*0062*/ 	.short	0x0101


	//----- nvinfo : EIATTR_VRC_CTA_INIT_COUNT
	.align		4
        /*0064*/ 	.byte	0x02, 0x4a
	.zero		1
	.zero		1


	//----- nvinfo : EIATTR_EXIT_INSTR_OFFSETS
	.align		4
        /*0068*/ 	.byte	0x04, 0x1c
        /*006a*/ 	.short	(.L_19 - .L_18)


	//   ....[0]....
.L_18:
        /*006c*/ 	.word	0x000000c0


	//   ....[1]....
        /*0070*/ 	.word	0x00000150


	//   ....[2]....
        /*0074*/ 	.word	0x000001a0


	//----- nvinfo : EIATTR_CBANK_PARAM_SIZE
	.align		4
.L_19:
        /*0078*/ 	.byte	0x03, 0x19
        /*007a*/ 	.short	0x0028


	//----- nvinfo : EIATTR_PARAM_CBANK
	.align		4
        /*007c*/ 	.byte	0x04, 0x0a
        /*007e*/ 	.short	(.L_21 - .L_20)
	.align		4
.L_20:
        /*0080*/ 	.word	index@(.nv.constant0._Z11relax_edgesPiS_S_S_Pb)
        /*0084*/ 	.short	0x0380
        /*0086*/ 	.short	0x0028


	//----- nvinfo : EIATTR_SW_WAR
	.align		4
.L_21:
        /*0088*/ 	.byte	0x04, 0x36
        /*008a*/ 	.short	(.L_23 - .L_22)
.L_22:
        /*008c*/ 	.word	0x00000008
.L_23:


//--------------------- .nv.callgraph             --------------------------
	.section	.nv.callgraph,"",@"SHT_CUDA_CALLGRAPH"
	.align	4
	.sectionentsize	8
	.align		4
        /*0000*/ 	.word	0x00000000
	.align		4
        /*0004*/ 	.word	0xffffffff
	.align		4
        /*0008*/ 	.word	0x00000000
	.align		4
        /*000c*/ 	.word	0xfffffffe
	.align		4
        /*0010*/ 	.word	0x00000000
	.align		4
        /*0014*/ 	.word	0xfffffffd
	.align		4
        /*0018*/ 	.word	0x00000000
	.align		4
        /*001c*/ 	.word	0xfffffffc


//--------------------- .text._Z11relax_edgesPiS_S_S_Pb --------------------------
	.section	.text._Z11relax_edgesPiS_S_S_Pb,"ax",@progbits
	.align	128
        .global         _Z11relax_edgesPiS_S_S_Pb
        .type           _Z11relax_edgesPiS_S_S_Pb,@function
        .size           _Z11relax_edgesPiS_S_S_Pb,(.L_x_1 - _Z11relax_edgesPiS_S_S_Pb)
        .other          _Z11relax_edgesPiS_S_S_Pb,@"STO_CUDA_ENTRY STV_DEFAULT"
_Z11relax_edgesPiS_S_S_Pb:
.text._Z11relax_edgesPiS_S_S_Pb:
[----:B------:R-:W-:Y:S01]  /*0000*/  LDC R1, c[0x0][0x37c] ;  /* 0x0000df00ff017b82 */ /* 0x000fe20000000800 */
[----:B------:R-:W0:Y:S07]  /*0010*/  S2R R11, SR_TID.X ;  /* 0x00000000000b7919 */ /* 0x000e2e0000002100 */
[----:B------:R-:W0:Y:S01]  /*0020*/  LDC.64 R2, c[0x0][0x380] ;  /* 0x0000e000ff027b82 */ /* 0x000e220000000a00 */
[----:B------:R-:W1:Y:S07]  /*0030*/  LDCU.64 UR4, c[0x0][0x358] ;  /* 0x00006b00ff0477ac */ /* 0x000e6e0008000a00 */
[----:B------:R-:W2:Y:S08]  /*0040*/  LDC.64 R8, c[0x0][0x398] ;  /* 0x0000e600ff087b82 */ /* 0x000eb00000000a00 */
[----:B------:R-:W3:Y:S01]  /*0050*/  LDC.64 R4, c[0x0][0x388] ;  /* 0x0000e200ff047b82 */ /* 0x000ee20000000a00 */
[----:B0-----:R-:W-:-:S06]  /*0060*/  IMAD.WIDE.U32 R2, R11, 0x4, R2 ;  /* 0x000000040b027825 */ /* 0x001fcc00078e0002 */
[----:B-1----:R-:W2:Y:S02]  /*0070*/  LDG.E R3, desc[UR4][R2.64] ;  /* 0x0000000402037981 */ /* 0x002ea4000c1e1900 */
[----:B--2---:R-:W-:-:S05]  /*0080*/  IMAD.WIDE R6, R3, 0x4, R8 ;  /* 0x0000000403067825 */ /* 0x004fca00078e0208 */
[----:B------:R-:W2:Y:S01]  /*0090*/  LDG.E R0, desc[UR4][R6.64] ;  /* 0x0000000406007981 */ /* 0x000ea2000c1e1900 */
[----:B---3--:R-:W-:Y:S01]  /*00a0*/  IMAD.WIDE.U32 R4, R11, 0x4, R4 ;  /* 0x000000040b047825 */ /* 0x008fe200078e0004 */
[----:B--2---:R-:W-:-:S13]  /*00b0*/  ISETP.NE.AND P0, PT, R0, 0x3b9aca00, PT ;  /* 0x3b9aca000000780c */ /* 0x004fda0003f05270 */
[----:B------:R-:W-:Y:S05]  /*00c0*/  @!P0 EXIT ;  /* 0x000000000000894d */ /* 0x000fea0003800000 */
[----:B------:R-:W2:Y:S01]  /*00d0*/  LDG.E R5, desc[UR4][R4.64] ;  /* 0x0000000404057981 */ /* 0x000ea2000c1e1900 */
[----:B------:R-:W0:Y:S02]  /*00e0*/  LDC.64 R2, c[0x0][0x390] ;  /* 0x0000e400ff027b82 */ /* 0x000e240000000a00 */
[----:B0-----:R-:W-:-:S06]  /*00f0*/  IMAD.WIDE.U32 R2, R11, 0x4, R2 ;  /* 0x000000040b027825 */ /* 0x001fcc00078e0002 */
[----:B------:R-:W3:Y:S01]  /*0100*/  LDG.E R3, desc[UR4][R2.64] ;  /* 0x0000000402037981 */ /* 0x000ee2000c1e1900 */
[----:B--2---:R-:W-:-:S05]  /*0110*/  IMAD.WIDE R6, R5, 0x4, R8 ;  /* 0x0000000405067825 */ /* 0x004fca00078e0208 */
[----:B------:R-:W2:Y:S01]  /*0120*/  LDG.E R8, desc[UR4][R6.64] ;  /* 0x0000000406087981 */ /* 0x000ea2000c1e1900 */
[----:B---3--:R-:W-:-:S04]  /*0130*/  IADD3 R9, PT, PT, R0, R3, RZ ;  /* 0x0000000300097210 */ /* 0x008fc80007ffe0ff */
[----:B--2---:R-:W-:-:S13]  /*0140*/  ISETP.GE.AND P0, PT, R9, R8, PT ;  /* 0x000000080900720c */ /* 0x004fda0003f06270 */
[----:B------:R-:W-:Y:S05]  /*0150*/  @P0 EXIT ;  /* 0x000000000000094d */ /* 0x000fea0003800000 */
[----:B------:R-:W0:Y:S01]  /*0160*/  LDC.64 R2, c[0x0][0x3a0] ;  /* 0x0000e800ff027b82 */ /* 0x000e220000000a00 */
[----:B------:R-:W-:Y:S01]  /*0170*/  HFMA2 R0, -RZ, RZ, 0, 5.9604644775390625e-08 ;  /* 0x00000001ff007431 */ /* 0x000fe200000001ff */
[----:B------:R-:W-:Y:S04]  /*0180*/  STG.E desc[UR4][R6.64], R9 ;  /* 0x0000000906007986 */ /* 0x000fe8000c101904 */
[----:B0-----:R-:W-:Y:S01]  /*0190*/  STG.E.U8 desc[UR4][R2.64], R0 ;  /* 0x0000000002007986 */ /* 0x001fe2000c101104 */
[----:B------:R-:W-:Y:S05]  /*01a0*/  EXIT ;  /* 0x000000000000794d */ /* 0x000fea0003800000 */
.L_x_0:
[----:B------:R-:W-:-:S00]  /*01b0*/  BRA `(.L_x_0) ;  /* 0xfffffffc00fc7947 */ /* 0x000fc0000383ffff */
[----:B------:R-:W-:-:S00]  /*01c0*/  NOP ;  /* 0x0000000000007918 */ /* 0x000fc00000000000 */
        /* <DEDUP_REMOVED lines=11> */
.L_x_1:


//--------------------- .nv.shared.reserved.0     --------------------------
	.section	.nv.shared.reserved.0,"aw",@nobits
	.weak		__nv_reservedSMEM_offset_0_alias
	.size		__nv_reservedSMEM_offset_0_alias, 0, 64
	.other		__nv_reservedSMEM_offset_0_alias,@"STO_CUDA_RESERVED_SHARED STV_DEFAULT"
__nv_reservedSMEM_offset_0_alias:
	.zero		0
	.zero		64


//--------------------- .nv.constant0._Z11relax_edgesPiS_S_S_Pb --------------------------
	.section	.nv.constant0._Z11relax_edgesPiS_S_S_Pb,"a",@progbits
	.sectionflags	@""
	.align	4
.nv.constant0._Z11relax_edgesPiS_S_S_Pb:
	.zero		936


//--------------------- SYMBOLS --------------------------

	.type		.nv.reservedSmem.offset0,@object
	.size		.nv.reservedSmem.offset0,0x4
